	.headerflags	@"EF_CUDA_TEXMODE_UNIFIED EF_CUDA_64BIT_ADDRESS EF_CUDA_ACCELERATORS EF_CUDA_SM90 EF_CUDA_VIRTUAL_SM(EF_CUDA_SM90)"
	.elftype	@"ET_EXEC"


//--------------------- .nv.info                  --------------------------
	.section	.nv.info,"",@"SHT_CUDA_INFO"
	.align	4


	//----- nvinfo : EIATTR_REGCOUNT
	.align		4
        /*0000*/ 	.byte	0x04, 0x2f
        /*0002*/ 	.short	(.L_1 - .L_0)
	.align		4
.L_0:
        /*0004*/ 	.word	index@(triton_poi_fused_cat_9)
        /*0008*/ 	.word	0x00000013


	//----- nvinfo : EIATTR_MIN_STACK_SIZE
	.align		4
.L_1:
        /*000c*/ 	.byte	0x04, 0x12
        /*000e*/ 	.short	(.L_3 - .L_2)
	.align		4
.L_2:
        /*0010*/ 	.word	index@(triton_poi_fused_cat_9)
        /*0014*/ 	.word	0x00000000


	//----- nvinfo : EIATTR_FRAME_SIZE
	.align		4
.L_3:
        /*0018*/ 	.byte	0x04, 0x11
        /*001a*/ 	.short	(.L_5 - .L_4)
	.align		4
.L_4:
        /*001c*/ 	.word	index@(triton_poi_fused_cat_9)
        /*0020*/ 	.word	0x00000000


	//----- nvinfo : EIATTR_MIN_STACK_SIZE
	.align		4
.L_5:
        /*0024*/ 	.byte	0x04, 0x12
        /*0026*/ 	.short	(.L_7 - .L_6)
	.align		4
.L_6:
        /*0028*/ 	.word	index@(triton_poi_fused_cat_9)
        /*002c*/ 	.word	0x00000000
.L_7:


//--------------------- .nv.info.triton_poi_fused_cat_9 --------------------------
	.section	.nv.info.triton_poi_fused_cat_9,"",@"SHT_CUDA_INFO"
	.sectionflags	@""
	.align	4


	//----- nvinfo : EIATTR_CUDA_API_VERSION
	.align		4
        /*0000*/ 	.byte	0x04, 0x37
        /*0002*/ 	.short	(.L_9 - .L_8)
.L_8:
        /*0004*/ 	.word	0x0000007c


	//----- nvinfo : EIATTR_KPARAM_INFO
	.align		4
.L_9:
        /*0008*/ 	.byte	0x04, 0x17
        /*000a*/ 	.short	(.L_11 - .L_10)
.L_10:
        /*000c*/ 	.word	0x00000000
        /*0010*/ 	.short	0x0004
        /*0012*/ 	.short	0x0020
        /*0014*/ 	.byte	0x00, 0xf0, 0x11, 0x00


	//----- nvinfo : EIATTR_KPARAM_INFO
	.align		4
.L_11:
        /*0018*/ 	.byte	0x04, 0x17
        /*001a*/ 	.short	(.L_13 - .L_12)
.L_12:
        /*001c*/ 	.word	0x00000000
        /*0020*/ 	.short	0x0003
        /*0022*/ 	.short	0x0018
        /*0024*/ 	.byte	0x00, 0xf4, 0x21, 0x00


	//----- nvinfo : EIATTR_KPARAM_INFO
	.align		4
.L_13:
        /*0028*/ 	.byte	0x04, 0x17
        /*002a*/ 	.short	(.L_15 - .L_14)
.L_14:
        /*002c*/ 	.word	0x00000000
        /*0030*/ 	.short	0x0002
        /*0032*/ 	.short	0x0010
        /*0034*/ 	.byte	0x00, 0xf4, 0x21, 0x00


	//----- nvinfo : EIATTR_KPARAM_INFO
	.align		4
.L_15:
        /*0038*/ 	.byte	0x04, 0x17
        /*003a*/ 	.short	(.L_17 - .L_16)
.L_16:
        /*003c*/ 	.word	0x00000000
        /*0040*/ 	.short	0x0001
        /*0042*/ 	.short	0x0008
        /*0044*/ 	.byte	0x00, 0xf4, 0x21, 0x00


	//----- nvinfo : EIATTR_KPARAM_INFO
	.align		4
.L_17:
        /*0048*/ 	.byte	0x04, 0x17
        /*004a*/ 	.short	(.L_19 - .L_18)
.L_18:
        /*004c*/ 	.word	0x00000000
        /*0050*/ 	.short	0x0000
        /*0052*/ 	.short	0x0000
        /*0054*/ 	.byte	0x00, 0xf4, 0x21, 0x00


	//----- nvinfo : EIATTR_SPARSE_MMA_MASK
	.align		4
.L_19:
        /*0058*/ 	.byte	0x03, 0x50
        /*005a*/ 	.short	0x0000


	//----- nvinfo : EIATTR_MAXREG_COUNT
	.align		4
        /*005c*/ 	.byte	0x03, 0x1b
        /*005e*/ 	.short	0x00ff


	//----- nvinfo : EIATTR_EXIT_INSTR_OFFSETS
	.align		4
        /*0060*/ 	.byte	0x04, 0x1c
        /*0062*/ 	.short	(.L_21 - .L_20)


	//   ....[0]....
.L_20:
        /*0064*/ 	.word	0x00000340


	//----- nvinfo : EIATTR_REQNTID
	.align		4
.L_21:
        /*0068*/ 	.byte	0x04, 0x10
        /*006a*/ 	.short	(.L_23 - .L_22)
.L_22:
        /*006c*/ 	.word	0x00000100
        /*0070*/ 	.word	0x00000001
        /*0074*/ 	.word	0x00000001


	//----- nvinfo : EIATTR_CBANK_PARAM_SIZE
	.align		4
.L_23:
        /*0078*/ 	.byte	0x03, 0x19
        /*007a*/ 	.short	0x0024


	//----- nvinfo : EIATTR_PARAM_CBANK
	.align		4
        /*007c*/ 	.byte	0x04, 0x0a
        /*007e*/ 	.short	(.L_25 - .L_24)
	.align		4
.L_24:
        /*0080*/ 	.word	index@(.nv.constant0.triton_poi_fused_cat_9)
        /*0084*/ 	.short	0x0210
        /*0086*/ 	.short	0x0024


	//----- nvinfo : EIATTR_SW_WAR
	.align		4
.L_25:
        /*0088*/ 	.byte	0x04, 0x36
        /*008a*/ 	.short	(.L_27 - .L_26)
.L_26:
        /*008c*/ 	.word	0x00000008
.L_27:


//--------------------- .nv.callgraph             --------------------------
	.section	.nv.callgraph,"",@"SHT_CUDA_CALLGRAPH"
	.align	4
	.sectionentsize	8
	.align		4
        /*0000*/ 	.word	0x00000000
	.align		4
        /*0004*/ 	.word	0xffffffff
	.align		4
        /*0008*/ 	.word	0x00000000
	.align		4
        /*000c*/ 	.word	0xfffffffe
	.align		4
        /*0010*/ 	.word	0x00000000
	.align		4
        /*0014*/ 	.word	0xfffffffd
	.align		4
        /*0018*/ 	.word	0x00000000
	.align		4
        /*001c*/ 	.word	0xfffffffc


//--------------------- .text.triton_poi_fused_cat_9 --------------------------
	.section	.text.triton_poi_fused_cat_9,"ax",@progbits
	.align	128
        .global         triton_poi_fused_cat_9
        .type           triton_poi_fused_cat_9,@function
        .size           triton_poi_fused_cat_9,(.L_x_1 - triton_poi_fused_cat_9)
        .other          triton_poi_fused_cat_9,@"STO_CUDA_ENTRY STV_DEFAULT"
triton_poi_fused_cat_9:
.text.triton_poi_fused_cat_9:
[----:B------:R-:W-:Y:S01]  /*0000*/  LDC R1, c[0x0][0x28] ;  /* 0x00000a00ff017b82 */ /* 0x000fe20000000800 */
[----:B------:R-:W1:Y:S07]  /*0010*/  S2R R0, SR_TID.X ;  /* 0x0000000000007919 */ /* 0x000e6e0000002100 */
[----:B------:R-:W2:Y:S01]  /*0020*/  LDC.64 R6, c[0x0][0x210] ;  /* 0x00008400ff067b82 */ /* 0x000ea20000000a00 */
[----:B------:R-:W-:Y:S01]  /*0030*/  ULDC.64 UR4, c[0x0][0x208] ;  /* 0x0000820000047ab9 */ /* 0x000fe20000000a00 */
[----:B------:R-:W3:Y:S01]  /*0040*/  S2R R5, SR_CTAID.X ;  /* 0x0000000000057919 */ /* 0x000ee20000002500 */
[----:B-1----:R-:W-:Y:S01]  /*0050*/  IMAD.SHL.U32 R0, R0, 0x2, RZ ;  /* 0x0000000200007824 */ /* 0x002fe200078e00ff */
[----:B---3--:R-:W-:-:S04]  /*0060*/  SHF.R.S32.HI R3, RZ, 0x16, R5 ;  /* 0x00000016ff037819 */ /* 0x008fc80000011405 */
[----:B------:R-:W-:Y:S02]  /*0070*/  LOP3.LUT R0, R0, 0x1fe, RZ, 0xc0, !PT ;  /* 0x000001fe00007812 */ /* 0x000fe400078ec0ff */
[----:B------:R-:W-:-:S03]  /*0080*/  SGXT R3, R3, 0x1 ;  /* 0x000000010303781a */ /* 0x000fc60000000200 */
[----:B------:R-:W-:Y:S02]  /*0090*/  IMAD R0, R5, 0x200, R0 ;  /* 0x0000020005007824 */ /* 0x000fe400078e0200 */
[----:B------:R-:W1:Y:S03]  /*00a0*/  LDC.64 R4, c[0x0][0x218] ;  /* 0x00008600ff047b82 */ /* 0x000e660000000a00 */
[----:B------:R-:W-:Y:S02]  /*00b0*/  LEA.HI R8, R3, R0, RZ, 0x6 ;  /* 0x0000000003087211 */ /* 0x000fe400078f30ff */
[----:B------:R-:W-:Y:S02]  /*00c0*/  SHF.R.S32.HI R11, RZ, 0x1f, R0 ;  /* 0x0000001fff0b7819 */ /* 0x000fe40000011400 */
[--C-:B------:R-:W-:Y:S01]  /*00d0*/  SHF.R.S32.HI R9, RZ, 0x6, R8.reuse ;  /* 0x00000006ff097819 */ /* 0x100fe20000011408 */
[----:B------:R-:W3:Y:S01]  /*00e0*/  LDC.64 R2, c[0x0][0x220] ;  /* 0x00008800ff027b82 */ /* 0x000ee20000000a00 */
[----:B------:R-:W-:-:S02]  /*00f0*/  SHF.R.S32.HI R10, RZ, 0x1f, R8 ;  /* 0x0000001fff0a7819 */ /* 0x000fc40000011408 */
[----:B------:R-:W-:Y:S02]  /*0100*/  LOP3.LUT R13, R8, 0xffffffc0, RZ, 0xc0, !PT ;  /* 0xffffffc0080d7812 */ /* 0x000fe400078ec0ff */
[----:B------:R-:W-:Y:S02]  /*0110*/  LEA.HI R10, R10, R9, RZ, 0xa ;  /* 0x000000090a0a7211 */ /* 0x000fe400078f50ff */
[----:B------:R-:W-:Y:S02]  /*0120*/  LEA.HI R11, R11, R0, RZ, 0x10 ;  /* 0x000000000b0b7211 */ /* 0x000fe400078f80ff */
[----:B------:R-:W-:Y:S01]  /*0130*/  LOP3.LUT R8, R10, 0xfffffc00, RZ, 0xc0, !PT ;  /* 0xfffffc000a087812 */ /* 0x000fe200078ec0ff */
[----:B------:R-:W-:Y:S01]  /*0140*/  IMAD.IADD R10, R0, 0x1, -R13 ;  /* 0x00000001000a7824 */ /* 0x000fe200078e0a0d */
[----:B------:R-:W-:Y:S02]  /*0150*/  LOP3.LUT R13, R11, 0xffff0000, RZ, 0xc0, !PT ;  /* 0xffff00000b0d7812 */ /* 0x000fe400078ec0ff */
[----:B------:R-:W-:Y:S01]  /*0160*/  SHF.R.S32.HI R11, RZ, 0x10, R11 ;  /* 0x00000010ff0b7819 */ /* 0x000fe2000001140b */
[----:B------:R-:W-:-:S02]  /*0170*/  IMAD.IADD R9, R9, 0x1, -R8 ;  /* 0x0000000109097824 */ /* 0x000fc400078e0a08 */
[----:B------:R-:W-:Y:S02]  /*0180*/  IMAD.IADD R8, R0, 0x1, -R13 ;  /* 0x0000000100087824 */ /* 0x000fe400078e0a0d */
[----:B------:R-:W-:Y:S01]  /*0190*/  IMAD R10, R11, 0x8000, R10 ;  /* 0x000080000b0a7824 */ /* 0x000fe200078e020a */
[C---:B------:R-:W-:Y:S01]  /*01a0*/  ISETP.GT.AND P0, PT, R9.reuse, 0x1ff, PT ;  /* 0x000001ff0900780c */ /* 0x040fe20003f04270 */
[C---:B------:R-:W-:Y:S01]  /*01b0*/  VIADD R13, R9.reuse, 0xfffffe00 ;  /* 0xfffffe00090d7836 */ /* 0x040fe20000000000 */
[----:B------:R-:W-:Y:S01]  /*01c0*/  ISETP.GE.AND P1, PT, R9, 0x200, PT ;  /* 0x000002000900780c */ /* 0x000fe20003f26270 */
[----:B------:R-:W-:Y:S02]  /*01d0*/  IMAD R11, R11, 0x8000, R8 ;  /* 0x000080000b0b7824 */ /* 0x000fe400078e0208 */
[C---:B------:R-:W-:Y:S01]  /*01e0*/  IMAD R15, R13.reuse, 0x40, R10 ;  /* 0x000000400d0f7824 */ /* 0x040fe200078e020a */
[----:B------:R-:W4:Y:S01]  /*01f0*/  LDC.64 R8, c[0x0][0x228] ;  /* 0x00008a00ff087b82 */ /* 0x000f220000000a00 */
[----:B---3--:R-:W-:Y:S01]  /*0200*/  IMAD.WIDE R2, R13, 0x4, R2 ;  /* 0x000000040d027825 */ /* 0x008fe200078e0202 */
[----:B------:R-:W-:-:S03]  /*0210*/  CS2R R12, SRZ ;  /* 0x00000000000c7805 */ /* 0x000fc6000001ff00 */
[----:B-1----:R-:W-:Y:S01]  /*0220*/  IMAD.WIDE R4, R15, 0x4, R4 ;  /* 0x000000040f047825 */ /* 0x002fe200078e0204 */
[----:B------:R-:W-:Y:S02]  /*0230*/  CS2R R14, SRZ ;  /* 0x00000000000e7805 */ /* 0x000fe4000001ff00 */
[----:B------:R-:W3:Y:S01]  /*0240*/  @P0 LDG.E.EL R12, desc[UR4][R2.64] ;  /* 0x00000004020c0981 */ /* 0x000ee2000c2e1900 */
[----:B--2---:R-:W-:Y:S01]  /*0250*/  IMAD.WIDE R6, R11, 0x4, R6 ;  /* 0x000000040b067825 */ /* 0x004fe200078e0206 */
[----:B------:R-:W-:Y:S02]  /*0260*/  CS2R R10, SRZ ;  /* 0x00000000000a7805 */ /* 0x000fe4000001ff00 */
[----:B------:R4:W2:Y:S04]  /*0270*/  @P0 LDG.E.64 R14, desc[UR4][R4.64] ;  /* 0x00000004040e0981 */ /* 0x0008a8000c1e1b00 */
[----:B------:R-:W5:Y:S04]  /*0280*/  @P0 LDG.E.EL R13, desc[UR4][R2.64] ;  /* 0x00000004020d0981 */ /* 0x000f68000c2e1900 */
[----:B------:R-:W5:Y:S01]  /*0290*/  @!P1 LDG.E.64 R10, desc[UR4][R6.64] ;  /* 0x00000004060a9981 */ /* 0x000f62000c1e1b00 */
[----:B----4-:R-:W-:Y:S01]  /*02a0*/  IMAD.WIDE R4, R0, 0x4, R8 ;  /* 0x0000000400047825 */ /* 0x010fe200078e0208 */
[----:B--2---:R-:W-:-:S02]  /*02b0*/  SEL R16, R15, RZ, P0 ;  /* 0x000000ff0f107207 */ /* 0x004fc40000000000 */
[----:B------:R-:W-:Y:S02]  /*02c0*/  SEL R14, R14, RZ, P0 ;  /* 0x000000ff0e0e7207 */ /* 0x000fe40000000000 */
[----:B---3--:R-:W-:Y:S02]  /*02d0*/  SEL R15, R12, RZ, P0 ;  /* 0x000000ff0c0f7207 */ /* 0x008fe40000000000 */
[----:B-----5:R-:W-:Y:S02]  /*02e0*/  SEL R13, R13, RZ, P0 ;  /* 0x000000ff0d0d7207 */ /* 0x020fe40000000000 */
[----:B------:R-:W-:Y:S01]  /*02f0*/  SEL R10, R10, RZ, !P1 ;  /* 0x000000ff0a0a7207 */ /* 0x000fe20004800000 */
[----:B------:R-:W-:Y:S01]  /*0300*/  @P1 FADD R10, R14, R15 ;  /* 0x0000000f0e0a1221 */ /* 0x000fe20000000000 */
[----:B------:R-:W-:Y:S01]  /*0310*/  SEL R11, R11, RZ, !P1 ;  /* 0x000000ff0b0b7207 */ /* 0x000fe20004800000 */
[----:B------:R-:W-:-:S05]  /*0320*/  @P1 FADD R11, R16, R13 ;  /* 0x0000000d100b1221 */ /* 0x000fca0000000000 */
[----:B------:R-:W-:Y:S01]  /*0330*/  STG.E.64 desc[UR4][R4.64], R10 ;  /* 0x0000000a04007986 */ /* 0x000fe2000c101b04 */
[----:B------:R-:W-:Y:S05]  /*0340*/  EXIT ;  /* 0x000000000000794d */ /* 0x000fea0003800000 */
.L_x_0:
[----:B------:R-:W-:-:S00]  /*0350*/  BRA `(.L_x_0) ;  /* 0xfffffffc00fc7947 */ /* 0x000fc0000383ffff */
[----:B------:R-:W-:-:S00]  /*0360*/  NOP ;  /* 0x0000000000007918 */ /* 0x000fc00000000000 */
        /* <DEDUP_REMOVED lines=9> */
.L_x_1:


//--------------------- .nv.constant0.triton_poi_fused_cat_9 --------------------------
	.section	.nv.constant0.triton_poi_fused_cat_9,"a",@progbits
	.sectionflags	@""
	.align	4
.nv.constant0.triton_poi_fused_cat_9:
	.zero		564
